//
// Generated by NVIDIA NVVM Compiler
//
// Compiler Build ID: CL-36424714
// Cuda compilation tools, release 13.0, V13.0.88
// Based on NVVM 20.0.0
//

.version 9.0
.target sm_100
.address_size 64

	// .globl	_Z6simplePfiiffiS_
.extern .func  (.param .b32 func_retval0) vprintf
(
	.param .b64 vprintf_param_0,
	.param .b64 vprintf_param_1
)
;
.global .align 1 .b8 $str[17] = {116, 104, 105, 115, 32, 105, 115, 32, 116, 114, 97, 112, 32, 37, 102, 10};
.global .align 1 .b8 $str$1[14] = {116, 104, 105, 115, 32, 105, 115, 32, 104, 32, 37, 100, 10};
.global .align 1 .b8 $str$2[14] = {116, 104, 105, 115, 32, 105, 115, 32, 119, 32, 37, 100, 10};
.global .align 1 .b8 $str$3[18] = {116, 104, 105, 115, 32, 105, 115, 32, 111, 109, 101, 103, 97, 32, 37, 102, 10};
.global .align 1 .b8 $str$4[20] = {116, 104, 105, 115, 32, 105, 115, 32, 101, 112, 115, 105, 108, 111, 110, 32, 37, 102, 10};
.global .align 1 .b8 $str$5[17] = {116, 104, 105, 115, 32, 105, 115, 32, 105, 116, 101, 114, 32, 37, 100, 10};
.global .align 1 .b8 $str$6[18] = {116, 104, 105, 115, 32, 105, 115, 32, 100, 101, 108, 116, 97, 32, 37, 102, 10};
.global .align 1 .b8 $str$7[12] = {104, 105, 32, 102, 114, 111, 109, 32, 114, 98, 32};

.visible .entry _Z6simplePfiiffiS_(
	.param .u64 .ptr .align 1 _Z6simplePfiiffiS__param_0,
	.param .u32 _Z6simplePfiiffiS__param_1,
	.param .u32 _Z6simplePfiiffiS__param_2,
	.param .f32 _Z6simplePfiiffiS__param_3,
	.param .f32 _Z6simplePfiiffiS__param_4,
	.param .u32 _Z6simplePfiiffiS__param_5,
	.param .u64 .ptr .align 1 _Z6simplePfiiffiS__param_6
)
{
	.local .align 8 .b8 	__local_depot0[8];
	.reg .b64 	%SP;
	.reg .b64 	%SPL;
	.reg .b32 	%r<18>;
	.reg .b32 	%f<5>;
	.reg .b64 	%rd<21>;
	.reg .b64 	%fd<5>;

	mov.u64 	%SPL, __local_depot0;
	cvta.local.u64 	%SP, %SPL;
	ld.param.u64 	%rd1, [_Z6simplePfiiffiS__param_0];
	ld.param.u32 	%r1, [_Z6simplePfiiffiS__param_1];
	ld.param.u32 	%r2, [_Z6simplePfiiffiS__param_2];
	ld.param.f32 	%f1, [_Z6simplePfiiffiS__param_3];
	ld.param.f32 	%f2, [_Z6simplePfiiffiS__param_4];
	ld.param.u32 	%r3, [_Z6simplePfiiffiS__param_5];
	ld.param.u64 	%rd2, [_Z6simplePfiiffiS__param_6];
	cvta.to.global.u64 	%rd3, %rd2;
	cvta.to.global.u64 	%rd4, %rd1;
	add.u64 	%rd5, %SP, 0;
	add.u64 	%rd6, %SPL, 0;
	ld.global.f32 	%f3, [%rd4];
	cvt.f64.f32 	%fd1, %f3;
	st.local.f64 	[%rd6], %fd1;
	mov.u64 	%rd7, $str;
	cvta.global.u64 	%rd8, %rd7;
	{ // callseq 0, 0
	.param .b64 param0;
	st.param.b64 	[param0], %rd8;
	.param .b64 param1;
	st.param.b64 	[param1], %rd5;
	.param .b32 retval0;
	call.uni (retval0), 
	vprintf, 
	(
	param0, 
	param1
	);
	ld.param.b32 	%r4, [retval0];
	} // callseq 0
	st.local.u32 	[%rd6], %r1;
	mov.u64 	%rd9, $str$1;
	cvta.global.u64 	%rd10, %rd9;
	{ // callseq 1, 0
	.param .b64 param0;
	st.param.b64 	[param0], %rd10;
	.param .b64 param1;
	st.param.b64 	[param1], %rd5;
	.param .b32 retval0;
	call.uni (retval0), 
	vprintf, 
	(
	param0, 
	param1
	);
	ld.param.b32 	%r6, [retval0];
	} // callseq 1
	st.local.u32 	[%rd6], %r2;
	mov.u64 	%rd11, $str$2;
	cvta.global.u64 	%rd12, %rd11;
	{ // callseq 2, 0
	.param .b64 param0;
	st.param.b64 	[param0], %rd12;
	.param .b64 param1;
	st.param.b64 	[param1], %rd5;
	.param .b32 retval0;
	call.uni (retval0), 
	vprintf, 
	(
	param0, 
	param1
	);
	ld.param.b32 	%r8, [retval0];
	} // callseq 2
	cvt.f64.f32 	%fd2, %f1;
	st.local.f64 	[%rd6], %fd2;
	mov.u64 	%rd13, $str$3;
	cvta.global.u64 	%rd14, %rd13;
	{ // callseq 3, 0
	.param .b64 param0;
	st.param.b64 	[param0], %rd14;
	.param .b64 param1;
	st.param.b64 	[param1], %rd5;
	.param .b32 retval0;
	call.uni (retval0), 
	vprintf, 
	(
	param0, 
	param1
	);
	ld.param.b32 	%r10, [retval0];
	} // callseq 3
	cvt.f64.f32 	%fd3, %f2;
	st.local.f64 	[%rd6], %fd3;
	mov.u64 	%rd15, $str$4;
	cvta.global.u64 	%rd16, %rd15;
	{ // callseq 4, 0
	.param .b64 param0;
	st.param.b64 	[param0], %rd16;
	.param .b64 param1;
	st.param.b64 	[param1], %rd5;
	.param .b32 retval0;
	call.uni (retval0), 
	vprintf, 
	(
	param0, 
	param1
	);
	ld.param.b32 	%r12, [retval0];
	} // callseq 4
	st.local.u32 	[%rd6], %r3;
	mov.u64 	%rd17, $str$5;
	cvta.global.u64 	%rd18, %rd17;
	{ // callseq 5, 0
	.param .b64 param0;
	st.param.b64 	[param0], %rd18;
	.param .b64 param1;
	st.param.b64 	[param1], %rd5;
	.param .b32 retval0;
	call.uni (retval0), 
	vprintf, 
	(
	param0, 
	param1
	);
	ld.param.b32 	%r14, [retval0];
	} // callseq 5
	ld.global.f32 	%f4, [%rd3];
	cvt.f64.f32 	%fd4, %f4;
	st.local.f64 	[%rd6], %fd4;
	mov.u64 	%rd19, $str$6;
	cvta.global.u64 	%rd20, %rd19;
	{ // callseq 6, 0
	.param .b64 param0;
	st.param.b64 	[param0], %rd20;
	.param .b64 param1;
	st.param.b64 	[param1], %rd5;
	.param .b32 retval0;
	call.uni (retval0), 
	vprintf, 
	(
	param0, 
	param1
	);
	ld.param.b32 	%r16, [retval0];
	} // callseq 6
	ret;

}
	// .globl	_Z2rbPfiiffiS_
.visible .entry _Z2rbPfiiffiS_(
	.param .u64 .ptr .align 1 _Z2rbPfiiffiS__param_0,
	.param .u32 _Z2rbPfiiffiS__param_1,
	.param .u32 _Z2rbPfiiffiS__param_2,
	.param .f32 _Z2rbPfiiffiS__param_3,
	.param .f32 _Z2rbPfiiffiS__param_4,
	.param .u32 _Z2rbPfiiffiS__param_5,
	.param .u64 .ptr .align 1 _Z2rbPfiiffiS__param_6
)
{
	.reg .b32 	%r<3>;
	.reg .b64 	%rd<3>;

	mov.u64 	%rd1, $str$7;
	cvta.global.u64 	%rd2, %rd1;
	{ // callseq 7, 0
	.param .b64 param0;
	st.param.b64 	[param0], %rd2;
	.param .b64 param1;
	st.param.b64 	[param1], 0;
	.param .b32 retval0;
	call.uni (retval0), 
	vprintf, 
	(
	param0, 
	param1
	);
	ld.param.b32 	%r1, [retval0];
	} // callseq 7
	ret;

}
	// .globl	_Z4dbufPfiiffiS_
.visible .entry _Z4dbufPfiiffiS_(
	.param .u64 .ptr .align 1 _Z4dbufPfiiffiS__param_0,
	.param .u32 _Z4dbufPfiiffiS__param_1,
	.param .u32 _Z4dbufPfiiffiS__param_2,
	.param .f32 _Z4dbufPfiiffiS__param_3,
	.param .f32 _Z4dbufPfiiffiS__param_4,
	.param .u32 _Z4dbufPfiiffiS__param_5,
	.param .u64 .ptr .align 1 _Z4dbufPfiiffiS__param_6
)
{


	ret;

}


// ===== COMPILED SASS (sm_100) =====

	.target	sm_100

	.elftype	@"ET_EXEC"


//--------------------- .note.nv.tkinfo           --------------------------
	.section	.note.nv.tkinfo,"",@"SHT_NOTE"
	.sectionflags	@"SHF_NOTE_NV_TKINFO"
	.tkinfo
        /*0018*/ 	.word	0x00000002
        /*0030*/ 	.string	""
        /*0030*/ 	.string	"ptxas"
        /*0030*/ 	.string	"Cuda compilation tools, release 13.0, V13.0.88"
        /*0030*/ 	.string	"Build cuda_13.0.r13.0/compiler.36424714_0"
        /*0030*/ 	.string	"-arch sm_100 -m 64 "



//--------------------- .note.nv.cuinfo           --------------------------
	.section	.note.nv.cuinfo,"",@"SHT_NOTE"
	.sectionflags	@"SHF_NOTE_NV_CUINFO"
        /*0018*/ 	.short	0x0002
        /*001a*/ 	.short	0x0064
        /*001c*/ 	.short	0x0082
	.zero		2


//--------------------- .nv.info                  --------------------------
	.section	.nv.info,"",@"SHT_CUDA_INFO"
	.align	4


	//----- nvinfo : EIATTR_REGCOUNT
	.align		4
        /*0000*/ 	.byte	0x04, 0x2f
        /*0002*/ 	.short	(.L_9 - .L_8)
	.align		4
.L_8:
        /*0004*/ 	.word	index@(_Z6simplePfiiffiS_)
        /*0008*/ 	.word	0x00000018


	//----- nvinfo : EIATTR_FRAME_SIZE
	.align		4
.L_9:
        /*000c*/ 	.byte	0x04, 0x11
        /*000e*/ 	.short	(.L_11 - .L_10)
	.align		4
.L_10:
        /*0010*/ 	.word	index@(_Z6simplePfiiffiS_)
        /*0014*/ 	.word	0x00000008


	//----- nvinfo : EIATTR_REGCOUNT
	.align		4
.L_11:
        /*0018*/ 	.byte	0x04, 0x2f
        /*001a*/ 	.short	(.L_13 - .L_12)
	.align		4
.L_12:
        /*001c*/ 	.word	index@(_Z2rbPfiiffiS_)
        /*0020*/ 	.word	0x00000018


	//----- nvinfo : EIATTR_FRAME_SIZE
	.align		4
.L_13:
        /*0024*/ 	.byte	0x04, 0x11
        /*0026*/ 	.short	(.L_15 - .L_14)
	.align		4
.L_14:
        /*0028*/ 	.word	index@(_Z2rbPfiiffiS_)
        /*002c*/ 	.word	0x00000000


	//----- nvinfo : EIATTR_REGCOUNT
	.align		4
.L_15:
        /*0030*/ 	.byte	0x04, 0x2f
        /*0032*/ 	.short	(.L_17 - .L_16)
	.align		4
.L_16:
        /*0034*/ 	.word	index@(_Z4dbufPfiiffiS_)
        /*0038*/ 	.word	0x00000004


	//----- nvinfo : EIATTR_FRAME_SIZE
	.align		4
.L_17:
        /*003c*/ 	.byte	0x04, 0x11
        /*003e*/ 	.short	(.L_19 - .L_18)
	.align		4
.L_18:
        /*0040*/ 	.word	index@(_Z4dbufPfiiffiS_)
        /*0044*/ 	.word	0x00000000


	//----- nvinfo : EIATTR_MIN_STACK_SIZE
	.align		4
.L_19:
        /*0048*/ 	.byte	0x04, 0x12
        /*004a*/ 	.short	(.L_21 - .L_20)
	.align		4
.L_20:
        /*004c*/ 	.word	index@(_Z4dbufPfiiffiS_)
        /*0050*/ 	.word	0x00000000


	//----- nvinfo : EIATTR_MIN_STACK_SIZE
	.align		4
.L_21:
        /*0054*/ 	.byte	0x04, 0x12
        /*0056*/ 	.short	(.L_23 - .L_22)
	.align		4
.L_22:
        /*0058*/ 	.word	index@(_Z2rbPfiiffiS_)
        /*005c*/ 	.word	0x00000000


	//----- nvinfo : EIATTR_MIN_STACK_SIZE
	.align		4
.L_23:
        /*0060*/ 	.byte	0x04, 0x12
        /*0062*/ 	.short	(.L_25 - .L_24)
	.align		4
.L_24:
        /*0064*/ 	.word	index@(_Z6simplePfiiffiS_)
        /*0068*/ 	.word	0x00000008
.L_25:


//--------------------- .nv.compat                --------------------------
	.section	.nv.compat,"",@"SHT_CUDA_COMPAT_INFO"
	.align	4
        /*0000*/ 	.byte	0x02, 0x09, 0x00, 0x00, 0x02, 0x02, 0x01, 0x00, 0x02, 0x05, 0x05, 0x00, 0x03, 0x07, 0x01, 0x01
        /*0010*/ 	.byte	0x02, 0x03, 0x00, 0x00, 0x02, 0x06, 0x01, 0x00, 0x04, 0x0b, 0x08, 0x00, 0x09, 0x00, 0x00, 0x00
        /*0020*/ 	.byte	0x00, 0x00, 0x00, 0x00


//--------------------- .nv.info._Z4dbufPfiiffiS_ --------------------------
	.section	.nv.info._Z4dbufPfiiffiS_,"",@"SHT_CUDA_INFO"
	.sectionflags	@""
	.align	4


	//----- nvinfo : EIATTR_CUDA_API_VERSION
	.align		4
        /*0000*/ 	.byte	0x04, 0x37
        /*0002*/ 	.short	(.L_27 - .L_26)
.L_26:
        /*0004*/ 	.word	0x00000082


	//----- nvinfo : EIATTR_KPARAM_INFO
	.align		4
.L_27:
        /*0008*/ 	.byte	0x04, 0x17
        /*000a*/ 	.short	(.L_29 - .L_28)
.L_28:
        /*000c*/ 	.word	0x00000000
        /*0010*/ 	.short	0x0006
        /*0012*/ 	.short	0x0020
        /*0014*/ 	.byte	0x00, 0xf5, 0x21, 0x00


	//----- nvinfo : EIATTR_KPARAM_INFO
	.align		4
.L_29:
        /*0018*/ 	.byte	0x04, 0x17
        /*001a*/ 	.short	(.L_31 - .L_30)
.L_30:
        /*001c*/ 	.word	0x00000000
        /*0020*/ 	.short	0x0005
        /*0022*/ 	.short	0x0018
        /*0024*/ 	.byte	0x00, 0xf0, 0x11, 0x00


	//----- nvinfo : EIATTR_KPARAM_INFO
	.align		4
.L_31:
        /*0028*/ 	.byte	0x04, 0x17
        /*002a*/ 	.short	(.L_33 - .L_32)
.L_32:
        /*002c*/ 	.word	0x00000000
        /*0030*/ 	.short	0x0004
        /*0032*/ 	.short	0x0014
        /*0034*/ 	.byte	0x00, 0xf0, 0x11, 0x00


	//----- nvinfo : EIATTR_KPARAM_INFO
	.align		4
.L_33:
        /*0038*/ 	.byte	0x04, 0x17
        /*003a*/ 	.short	(.L_35 - .L_34)
.L_34:
        /*003c*/ 	.word	0x00000000
        /*0040*/ 	.short	0x0003
        /*0042*/ 	.short	0x0010
        /*0044*/ 	.byte	0x00, 0xf0, 0x11, 0x00


	//----- nvinfo : EIATTR_KPARAM_INFO
	.align		4
.L_35:
        /*0048*/ 	.byte	0x04, 0x17
        /*004a*/ 	.short	(.L_37 - .L_36)
.L_36:
        /*004c*/ 	.word	0x00000000
        /*0050*/ 	.short	0x0002
        /*0052*/ 	.short	0x000c
        /*0054*/ 	.byte	0x00, 0xf0, 0x11, 0x00


	//----- nvinfo : EIATTR_KPARAM_INFO
	.align		4
.L_37:
        /*0058*/ 	.byte	0x04, 0x17
        /*005a*/ 	.short	(.L_39 - .L_38)
.L_38:
        /*005c*/ 	.word	0x00000000
        /*0060*/ 	.short	0x0001
        /*0062*/ 	.short	0x0008
        /*0064*/ 	.byte	0x00, 0xf0, 0x11, 0x00


	//----- nvinfo : EIATTR_KPARAM_INFO
	.align		4
.L_39:
        /*0068*/ 	.byte	0x04, 0x17
        /*006a*/ 	.short	(.L_41 - .L_40)
.L_40:
        /*006c*/ 	.word	0x00000000
        /*0070*/ 	.short	0x0000
        /*0072*/ 	.short	0x0000
        /*0074*/ 	.byte	0x00, 0xf5, 0x21, 0x00


	//----- nvinfo : EIATTR_SPARSE_MMA_MASK
	.align		4
.L_41:
        /*0078*/ 	.byte	0x03, 0x50
        /*007a*/ 	.short	0x0000


	//----- nvinfo : EIATTR_MAXREG_COUNT
	.align		4
        /*007c*/ 	.byte	0x03, 0x1b
        /*007e*/ 	.short	0x00ff


	//----- nvinfo : EIATTR_MERCURY_ISA_VERSION
	.align		4
        /*0080*/ 	.byte	0x03, 0x5f
        /*0082*/ 	.short	0x0101


	//----- nvinfo : EIATTR_VRC_CTA_INIT_COUNT
	.align		4
        /*0084*/ 	.byte	0x02, 0x4a
	.zero		1
	.zero		1


	//----- nvinfo : EIATTR_EXIT_INSTR_OFFSETS
	.align		4
        /*0088*/ 	.byte	0x04, 0x1c
        /*008a*/ 	.short	(.L_43 - .L_42)


	//   ....[0]....
.L_42:
        /*008c*/ 	.word	0x00000010


	//----- nvinfo : EIATTR_CBANK_PARAM_SIZE
	.align		4
.L_43:
        /*0090*/ 	.byte	0x03, 0x19
        /*0092*/ 	.short	0x0028


	//----- nvinfo : EIATTR_PARAM_CBANK
	.align		4
        /*0094*/ 	.byte	0x04, 0x0a
        /*0096*/ 	.short	(.L_45 - .L_44)
	.align		4
.L_44:
        /*0098*/ 	.word	index@(.nv.constant0._Z4dbufPfiiffiS_)
        /*009c*/ 	.short	0x0380
        /*009e*/ 	.short	0x0028


	//----- nvinfo : EIATTR_SW_WAR
	.align		4
.L_45:
        /*00a0*/ 	.byte	0x04, 0x36
        /*00a2*/ 	.short	(.L_47 - .L_46)
.L_46:
        /*00a4*/ 	.word	0x00000008
.L_47:


//--------------------- .nv.info._Z2rbPfiiffiS_   --------------------------
	.section	.nv.info._Z2rbPfiiffiS_,"",@"SHT_CUDA_INFO"
	.sectionflags	@""
	.align	4


	//----- nvinfo : EIATTR_CUDA_API_VERSION
	.align		4
        /*0000*/ 	.byte	0x04, 0x37
        /*0002*/ 	.short	(.L_49 - .L_48)
.L_48:
        /*0004*/ 	.word	0x00000082


	//----- nvinfo : EIATTR_KPARAM_INFO
	.align		4
.L_49:
        /*0008*/ 	.byte	0x04, 0x17
        /*000a*/ 	.short	(.L_51 - .L_50)
.L_50:
        /*000c*/ 	.word	0x00000000
        /*0010*/ 	.short	0x0006
        /*0012*/ 	.short	0x0020
        /*0014*/ 	.byte	0x00, 0xf5, 0x21, 0x00


	//----- nvinfo : EIATTR_KPARAM_INFO
	.align		4
.L_51:
        /*0018*/ 	.byte	0x04, 0x17
        /*001a*/ 	.short	(.L_53 - .L_52)
.L_52:
        /*001c*/ 	.word	0x00000000
        /*0020*/ 	.short	0x0005
        /*0022*/ 	.short	0x0018
        /*0024*/ 	.byte	0x00, 0xf0, 0x11, 0x00


	//----- nvinfo : EIATTR_KPARAM_INFO
	.align		4
.L_53:
        /*0028*/ 	.byte	0x04, 0x17
        /*002a*/ 	.short	(.L_55 - .L_54)
.L_54:
        /*002c*/ 	.word	0x00000000
        /*0030*/ 	.short	0x0004
        /*0032*/ 	.short	0x0014
        /*0034*/ 	.byte	0x00, 0xf0, 0x11, 0x00


	//----- nvinfo : EIATTR_KPARAM_INFO
	.align		4
.L_55:
        /*0038*/ 	.byte	0x04, 0x17
        /*003a*/ 	.short	(.L_57 - .L_56)
.L_56:
        /*003c*/ 	.word	0x00000000
        /*0040*/ 	.short	0x0003
        /*0042*/ 	.short	0x0010
        /*0044*/ 	.byte	0x00, 0xf0, 0x11, 0x00


	//----- nvinfo : EIATTR_KPARAM_INFO
	.align		4
.L_57:
        /*0048*/ 	.byte	0x04, 0x17
        /*004a*/ 	.short	(.L_59 - .L_58)
.L_58:
        /*004c*/ 	.word	0x00000000
        /*0050*/ 	.short	0x0002
        /*0052*/ 	.short	0x000c
        /*0054*/ 	.byte	0x00, 0xf0, 0x11, 0x00


	//----- nvinfo : EIATTR_KPARAM_INFO
	.align		4
.L_59:
        /*0058*/ 	.byte	0x04, 0x17
        /*005a*/ 	.short	(.L_61 - .L_60)
.L_60:
        /*005c*/ 	.word	0x00000000
        /*0060*/ 	.short	0x0001
        /*0062*/ 	.short	0x0008
        /*0064*/ 	.byte	0x00, 0xf0, 0x11, 0x00


	//----- nvinfo : EIATTR_KPARAM_INFO
	.align		4
.L_61:
        /*0068*/ 	.byte	0x04, 0x17
        /*006a*/ 	.short	(.L_63 - .L_62)
.L_62:
        /*006c*/ 	.word	0x00000000
        /*0070*/ 	.short	0x0000
        /*0072*/ 	.short	0x0000
        /*0074*/ 	.byte	0x00, 0xf5, 0x21, 0x00


	//----- nvinfo : EIATTR_SPARSE_MMA_MASK
	.align		4
.L_63:
        /*0078*/ 	.byte	0x03, 0x50
        /*007a*/ 	.short	0x0000


	//----- nvinfo : EIATTR_MAXREG_COUNT
	.align		4
        /*007c*/ 	.byte	0x03, 0x1b
        /*007e*/ 	.short	0x00ff


	//----- nvinfo : EIATTR_EXTERNS
	.align		4
        /*0080*/ 	.byte	0x04, 0x0f
        /*0082*/ 	.short	(.L_65 - .L_64)


	//   ....[0]....
	.align		4
.L_64:
        /*0084*/ 	.word	index@(vprintf)


	//----- nvinfo : EIATTR_MERCURY_ISA_VERSION
	.align		4
.L_65:
        /*0088*/ 	.byte	0x03, 0x5f
        /*008a*/ 	.short	0x0101


	//----- nvinfo : EIATTR_VRC_CTA_INIT_COUNT
	.align		4
        /*008c*/ 	.byte	0x02, 0x4a
	.zero		1
	.zero		1


	//----- nvinfo : EIATTR_SYSCALL_OFFSETS
	.align		4
        /*0090*/ 	.byte	0x04, 0x46
        /*0092*/ 	.short	(.L_67 - .L_66)


	//   ....[0]....
.L_66:
        /*0094*/ 	.word	0x00000080


	//----- nvinfo : EIATTR_EXIT_INSTR_OFFSETS
	.align		4
.L_67:
        /*0098*/ 	.byte	0x04, 0x1c
        /*009a*/ 	.short	(.L_69 - .L_68)


	//   ....[0]....
.L_68:
        /*009c*/ 	.word	0x00000090


	//----- nvinfo : EIATTR_CBANK_PARAM_SIZE
	.align		4
.L_69:
        /*00a0*/ 	.byte	0x03, 0x19
        /*00a2*/ 	.short	0x0028


	//----- nvinfo : EIATTR_PARAM_CBANK
	.align		4
        /*00a4*/ 	.byte	0x04, 0x0a
        /*00a6*/ 	.short	(.L_71 - .L_70)
	.align		4
.L_70:
        /*00a8*/ 	.word	index@(.nv.constant0._Z2rbPfiiffiS_)
        /*00ac*/ 	.short	0x0380
        /*00ae*/ 	.short	0x0028


	//----- nvinfo : EIATTR_SW_WAR
	.align		4
.L_71:
        /*00b0*/ 	.byte	0x04, 0x36
        /*00b2*/ 	.short	(.L_73 - .L_72)
.L_72:
        /*00b4*/ 	.word	0x00000008
.L_73:


//--------------------- .nv.info._Z6simplePfiiffiS_ --------------------------
	.section	.nv.info._Z6simplePfiiffiS_,"",@"SHT_CUDA_INFO"
	.sectionflags	@""
	.align	4


	//----- nvinfo : EIATTR_CUDA_API_VERSION
	.align		4
        /*0000*/ 	.byte	0x04, 0x37
        /*0002*/ 	.short	(.L_75 - .L_74)
.L_74:
        /*0004*/ 	.word	0x00000082


	//----- nvinfo : EIATTR_KPARAM_INFO
	.align		4
.L_75:
        /*0008*/ 	.byte	0x04, 0x17
        /*000a*/ 	.short	(.L_77 - .L_76)
.L_76:
        /*000c*/ 	.word	0x00000000
        /*0010*/ 	.short	0x0006
        /*0012*/ 	.short	0x0020
        /*0014*/ 	.byte	0x00, 0xf5, 0x21, 0x00


	//----- nvinfo : EIATTR_KPARAM_INFO
	.align		4
.L_77:
        /*0018*/ 	.byte	0x04, 0x17
        /*001a*/ 	.short	(.L_79 - .L_78)
.L_78:
        /*001c*/ 	.word	0x00000000
        /*0020*/ 	.short	0x0005
        /*0022*/ 	.short	0x0018
        /*0024*/ 	.byte	0x00, 0xf0, 0x11, 0x00


	//----- nvinfo : EIATTR_KPARAM_INFO
	.align		4
.L_79:
        /*0028*/ 	.byte	0x04, 0x17
        /*002a*/ 	.short	(.L_81 - .L_80)
.L_80:
        /*002c*/ 	.word	0x00000000
        /*0030*/ 	.short	0x0004
        /*0032*/ 	.short	0x0014
        /*0034*/ 	.byte	0x00, 0xf0, 0x11, 0x00


	//----- nvinfo : EIATTR_KPARAM_INFO
	.align		4
.L_81:
        /*0038*/ 	.byte	0x04, 0x17
        /*003a*/ 	.short	(.L_83 - .L_82)
.L_82:
        /*003c*/ 	.word	0x00000000
        /*0040*/ 	.short	0x0003
        /*0042*/ 	.short	0x0010
        /*0044*/ 	.byte	0x00, 0xf0, 0x11, 0x00


	//----- nvinfo : EIATTR_KPARAM_INFO
	.align		4
.L_83:
        /*0048*/ 	.byte	0x04, 0x17
        /*004a*/ 	.short	(.L_85 - .L_84)
.L_84:
        /*004c*/ 	.word	0x00000000
        /*0050*/ 	.short	0x0002
        /*0052*/ 	.short	0x000c
        /*0054*/ 	.byte	0x00, 0xf0, 0x11, 0x00


	//----- nvinfo : EIATTR_KPARAM_INFO
	.align		4
.L_85:
        /*0058*/ 	.byte	0x04, 0x17
        /*005a*/ 	.short	(.L_87 - .L_86)
.L_86:
        /*005c*/ 	.word	0x00000000
        /*0060*/ 	.short	0x0001
        /*0062*/ 	.short	0x0008
        /*0064*/ 	.byte	0x00, 0xf0, 0x11, 0x00


	//----- nvinfo : EIATTR_KPARAM_INFO
	.align		4
.L_87:
        /*0068*/ 	.byte	0x04, 0x17
        /*006a*/ 	.short	(.L_89 - .L_88)
.L_88:
        /*006c*/ 	.word	0x00000000
        /*0070*/ 	.short	0x0000
        /*0072*/ 	.short	0x0000
        /*0074*/ 	.byte	0x00, 0xf5, 0x21, 0x00


	//----- nvinfo : EIATTR_SPARSE_MMA_MASK
	.align		4
.L_89:
        /*0078*/ 	.byte	0x03, 0x50
        /*007a*/ 	.short	0x0000


	//----- nvinfo : EIATTR_MAXREG_COUNT
	.align		4
        /*007c*/ 	.byte	0x03, 0x1b
        /*007e*/ 	.short	0x00ff


	//----- nvinfo : EIATTR_EXTERNS
	.align		4
        /*0080*/ 	.byte	0x04, 0x0f
        /*0082*/ 	.short	(.L_91 - .L_90)


	//   ....[0]....
	.align		4
.L_90:
        /*0084*/ 	.word	index@(vprintf)


	//----- nvinfo : EIATTR_MERCURY_ISA_VERSION
	.align		4
.L_91:
        /*0088*/ 	.byte	0x03, 0x5f
        /*008a*/ 	.short	0x0101


	//----- nvinfo : EIATTR_VRC_CTA_INIT_COUNT
	.align		4
        /*008c*/ 	.byte	0x02, 0x4a
	.zero		1
	.zero		1


	//----- nvinfo : EIATTR_SYSCALL_OFFSETS
	.align		4
        /*0090*/ 	.byte	0x04, 0x46
        /*0092*/ 	.short	(.L_93 - .L_92)


	//   ....[0]....
.L_92:
        /*0094*/ 	.word	0x00000130


	//   ....[1]....
        /*0098*/ 	.word	0x000001d0


	//   ....[2]....
        /*009c*/ 	.word	0x00000270


	//   ....[3]....
        /*00a0*/ 	.word	0x00000320


	//   ....[4]....
        /*00a4*/ 	.word	0x000003d0


	//   ....[5]....
        /*00a8*/ 	.word	0x00000470


	//   ....[6]....
        /*00ac*/ 	.word	0x00000530


	//----- nvinfo : EIATTR_EXIT_INSTR_OFFSETS
	.align		4
.L_93:
        /*00b0*/ 	.byte	0x04, 0x1c
        /*00b2*/ 	.short	(.L_95 - .L_94)


	//   ....[0]....
.L_94:
        /*00b4*/ 	.word	0x00000540


	//----- nvinfo : EIATTR_CBANK_PARAM_SIZE
	.align		4
.L_95:
        /*00b8*/ 	.byte	0x03, 0x19
        /*00ba*/ 	.short	0x0028


	//----- nvinfo : EIATTR_PARAM_CBANK
	.align		4
        /*00bc*/ 	.byte	0x04, 0x0a
        /*00be*/ 	.short	(.L_97 - .L_96)
	.align		4
.L_96:
        /*00c0*/ 	.word	index@(.nv.constant0._Z6simplePfiiffiS_)
        /*00c4*/ 	.short	0x0380
        /*00c6*/ 	.short	0x0028


	//----- nvinfo : EIATTR_SW_WAR
	.align		4
.L_97:
        /*00c8*/ 	.byte	0x04, 0x36
        /*00ca*/ 	.short	(.L_99 - .L_98)
.L_98:
        /*00cc*/ 	.word	0x00000008
.L_99:


//--------------------- .nv.callgraph             --------------------------
	.section	.nv.callgraph,"",@"SHT_CUDA_CALLGRAPH"
	.align	4
	.sectionentsize	8
	.align		4
        /*0000*/ 	.word	0x00000000
	.align		4
        /*0004*/ 	.word	0xffffffff
	.align		4
        /*0008*/ 	.word	index@(_Z2rbPfiiffiS_)
	.align		4
        /*000c*/ 	.word	index@(vprintf)
	.align		4
        /*0010*/ 	.word	index@(_Z6simplePfiiffiS_)
	.align		4
        /*0014*/ 	.word	index@(vprintf)
	.align		4
        /*0018*/ 	.word	0x00000000
	.align		4
        /*001c*/ 	.word	0xfffffffe
	.align		4
        /*0020*/ 	.word	0x00000000
	.align		4
        /*0024*/ 	.word	0xfffffffd
	.align		4
        /*0028*/ 	.word	0x00000000
	.align		4
        /*002c*/ 	.word	0xfffffffc


//--------------------- .nv.constant4             --------------------------
	.section	.nv.constant4,"a",@progbits
	.align	8
	.align		8
.nv.constant4:
        /*0000*/ 	.dword	$str
	.align		8
        /*0008*/ 	.dword	$str$1
	.align		8
        /*0010*/ 	.dword	$str$2
	.align		8
        /*0018*/ 	.dword	$str$3
	.align		8
        /*0020*/ 	.dword	$str$4
	.align		8
        /*0028*/ 	.dword	$str$5
	.align		8
        /*0030*/ 	.dword	$str$6
	.align		8
        /*0038*/ 	.dword	$str$7
	.align		8
        /*0040*/ 	.dword	vprintf


//--------------------- .text._Z4dbufPfiiffiS_    --------------------------
	.section	.text._Z4dbufPfiiffiS_,"ax",@progbits
	.align	128
        .global         _Z4dbufPfiiffiS_
        .type           _Z4dbufPfiiffiS_,@function
        .size           _Z4dbufPfiiffiS_,(.L_x_11 - _Z4dbufPfiiffiS_)
        .other          _Z4dbufPfiiffiS_,@"STO_CUDA_ENTRY STV_DEFAULT"
_Z4dbufPfiiffiS_:
.text._Z4dbufPfiiffiS_:
[----:B------:R-:W-:Y:S01]  /*0000*/  LDC R1, c[0x0][0x37c] ;  /* 0x0000df00ff017b82 */ /* 0x000fe20000000800 */
[----:B------:R-:W-:Y:S05]  /*0010*/  EXIT ;  /* 0x000000000000794d */ /* 0x000fea0003800000 */
.L_x_0:
[----:B------:R-:W-:-:S00]  /*0020*/  BRA `(.L_x_0) ;  /* 0xfffffffc00fc7947 */ /* 0x000fc0000383ffff */
[----:B------:R-:W-:-:S00]  /*0030*/  NOP ;  /* 0x0000000000007918 */ /* 0x000fc00000000000 */
        /* <DEDUP_REMOVED lines=12> */
.L_x_11:


//--------------------- .text._Z2rbPfiiffiS_      --------------------------
	.section	.text._Z2rbPfiiffiS_,"ax",@progbits
	.align	128
        .global         _Z2rbPfiiffiS_
        .type           _Z2rbPfiiffiS_,@function
        .size           _Z2rbPfiiffiS_,(.L_x_12 - _Z2rbPfiiffiS_)
        .other          _Z2rbPfiiffiS_,@"STO_CUDA_ENTRY STV_DEFAULT"
_Z2rbPfiiffiS_:
.text._Z2rbPfiiffiS_:
[----:B------:R-:W0:Y:S01]  /*0000*/  LDC R1, c[0x0][0x37c] ;  /* 0x0000df00ff017b82 */ /* 0x000e220000000800 */
[----:B------:R-:W-:Y:S01]  /*0010*/  MOV R0, 0x40 ;  /* 0x0000004000007802 */ /* 0x000fe20000000f00 */
[----:B------:R-:W1:Y:S01]  /*0020*/  LDCU.64 UR4, c[0x4][0x38] ;  /* 0x01000700ff0477ac */ /* 0x000e620008000a00 */
[----:B------:R-:W-:-:S05]  /*0030*/  CS2R R6, SRZ ;  /* 0x0000000000067805 */ /* 0x000fca000001ff00 */
[----:B------:R2:W3:Y:S01]  /*0040*/  LDC.64 R2, c[0x4][R0] ;  /* 0x0100000000027b82 */ /* 0x0004e20000000a00 */
[----:B-1----:R-:W-:Y:S02]  /*0050*/  IMAD.U32 R4, RZ, RZ, UR4 ;  /* 0x00000004ff047e24 */ /* 0x002fe4000f8e00ff */
[----:B--2---:R-:W-:-:S07]  /*0060*/  IMAD.U32 R5, RZ, RZ, UR5 ;  /* 0x00000005ff057e24 */ /* 0x004fce000f8e00ff */
[----:B------:R-:W-:-:S07]  /*0070*/  LEPC R20, `(.L_x_1) ;  /* 0x000000001014794e */ /* 0x000fce0000000000 */
[----:B0--3--:R-:W-:Y:S05]  /*0080*/  CALL.ABS.NOINC R2 ;  /* 0x0000000002007343 */ /* 0x009fea0003c00000 */
.L_x_1:
[----:B------:R-:W-:Y:S05]  /*0090*/  EXIT ;  /* 0x000000000000794d */ /* 0x000fea0003800000 */
.L_x_2:
        /* <DEDUP_REMOVED lines=14> */
.L_x_12:


//--------------------- .text._Z6simplePfiiffiS_  --------------------------
	.section	.text._Z6simplePfiiffiS_,"ax",@progbits
	.align	128
        .global         _Z6simplePfiiffiS_
        .type           _Z6simplePfiiffiS_,@function
        .size           _Z6simplePfiiffiS_,(.L_x_13 - _Z6simplePfiiffiS_)
        .other          _Z6simplePfiiffiS_,@"STO_CUDA_ENTRY STV_DEFAULT"
_Z6simplePfiiffiS_:
.text._Z6simplePfiiffiS_:
[----:B------:R-:W0:Y:S08]  /*0000*/  LDC R1, c[0x0][0x37c] ;  /* 0x0000df00ff017b82 */ /* 0x000e300000000800 */
[----:B------:R-:W1:Y:S01]  /*0010*/  LDC.64 R6, c[0x0][0x380] ;  /* 0x0000e000ff067b82 */ /* 0x000e620000000a00 */
[----:B------:R-:W1:Y:S01]  /*0020*/  LDCU.64 UR36, c[0x0][0x358] ;  /* 0x00006b00ff2477ac */ /* 0x000e620008000a00 */
[----:B0-----:R-:W-:Y:S01]  /*0030*/  VIADD R1, R1, 0xfffffff8 ;  /* 0xfffffff801017836 */ /* 0x001fe20000000000 */
[----:B------:R-:W0:Y:S01]  /*0040*/  LDCU UR4, c[0x0][0x2f8] ;  /* 0x00005f00ff0477ac */ /* 0x000e220008000800 */
[----:B------:R-:W-:Y:S01]  /*0050*/  MOV R2, 0x40 ;  /* 0x0000004000027802 */ /* 0x000fe20000000f00 */
[----:B------:R-:W2:Y:S01]  /*0060*/  LDCU UR5, c[0x0][0x2fc] ;  /* 0x00005f80ff0577ac */ /* 0x000ea20008000800 */
[----:B------:R-:W3:Y:S01]  /*0070*/  LDCU.64 UR6, c[0x4][URZ] ;  /* 0x01000000ff0677ac */ /* 0x000ee20008000a00 */
[----:B-1----:R1:W4:Y:S01]  /*0080*/  LDG.E R6, desc[UR36][R6.64] ;  /* 0x0000002406067981 */ /* 0x002322000c1e1900 */
[----:B------:R0:W4:Y:S02]  /*0090*/  LDC.64 R10, c[0x4][R2] ;  /* 0x01000000020a7b82 */ /* 0x0001240000000a00 */
[----:B0-----:R-:W-:-:S05]  /*00a0*/  IADD3 R16, P0, PT, R1, UR4, RZ ;  /* 0x0000000401107c10 */ /* 0x001fca000ff1e0ff */
[----:B--2---:R-:W-:Y:S01]  /*00b0*/  IMAD.X R17, RZ, RZ, UR5, P0 ;  /* 0x00000005ff117e24 */ /* 0x004fe200080e06ff */
[----:B---3--:R-:W-:Y:S01]  /*00c0*/  MOV R4, UR6 ;  /* 0x0000000600047c02 */ /* 0x008fe20008000f00 */
[----:B------:R-:W-:-:S03]  /*00d0*/  IMAD.U32 R5, RZ, RZ, UR7 ;  /* 0x00000007ff057e24 */ /* 0x000fc6000f8e00ff */
[----:B-1----:R-:W-:Y:S01]  /*00e0*/  MOV R7, R17 ;  /* 0x0000001100077202 */ /* 0x002fe20000000f00 */
[----:B----4-:R0:W1:Y:S02]  /*00f0*/  F2F.F64.F32 R8, R6 ;  /* 0x0000000600087310 */ /* 0x0100640000201800 */
[----:B0-----:R-:W-:Y:S01]  /*0100*/  IMAD.MOV.U32 R6, RZ, RZ, R16 ;  /* 0x000000ffff067224 */ /* 0x001fe200078e0010 */
[----:B-1----:R0:W-:Y:S06]  /*0110*/  STL.64 [R1], R8 ;  /* 0x0000000801007387 */ /* 0x0021ec0000100a00 */
[----:B------:R-:W-:-:S07]  /*0120*/  LEPC R20, `(.L_x_3) ;  /* 0x000000001014794e */ /* 0x000fce0000000000 */
[----:B0-----:R-:W-:Y:S05]  /*0130*/  CALL.ABS.NOINC R10 ;  /* 0x000000000a007343 */ /* 0x001fea0003c00000 */
.L_x_3:
[----:B------:R-:W0:Y:S01]  /*0140*/  LDC R0, c[0x0][0x388] ;  /* 0x0000e200ff007b82 */ /* 0x000e220000000800 */
[----:B------:R-:W1:Y:S01]  /*0150*/  LDCU.64 UR4, c[0x4][0x8] ;  /* 0x01000100ff0477ac */ /* 0x000e620008000a00 */
[----:B------:R-:W-:Y:S01]  /*0160*/  MOV R6, R16 ;  /* 0x0000001000067202 */ /* 0x000fe20000000f00 */
[----:B------:R-:W-:-:S05]  /*0170*/  IMAD.MOV.U32 R7, RZ, RZ, R17 ;  /* 0x000000ffff077224 */ /* 0x000fca00078e0011 */
[----:B------:R2:W3:Y:S01]  /*0180*/  LDC.64 R8, c[0x4][R2] ;  /* 0x0100000002087b82 */ /* 0x0004e20000000a00 */
[----:B-1----:R-:W-:Y:S02]  /*0190*/  IMAD.U32 R4, RZ, RZ, UR4 ;  /* 0x00000004ff047e24 */ /* 0x002fe4000f8e00ff */
[----:B------:R-:W-:Y:S01]  /*01a0*/  IMAD.U32 R5, RZ, RZ, UR5 ;  /* 0x00000005ff057e24 */ /* 0x000fe2000f8e00ff */
[----:B0-----:R2:W-:Y:S06]  /*01b0*/  STL [R1], R0 ;  /* 0x0000000001007387 */ /* 0x0015ec0000100800 */
[----:B------:R-:W-:-:S07]  /*01c0*/  LEPC R20, `(.L_x_4) ;  /* 0x000000001014794e */ /* 0x000fce0000000000 */
[----:B--23--:R-:W-:Y:S05]  /*01d0*/  CALL.ABS.NOINC R8 ;  /* 0x0000000008007343 */ /* 0x00cfea0003c00000 */
.L_x_4:
[----:B------:R-:W0:Y:S01]  /*01e0*/  LDC R0, c[0x0][0x38c] ;  /* 0x0000e300ff007b82 */ /* 0x000e220000000800 */
[----:B------:R-:W1:Y:S01]  /*01f0*/  LDCU.64 UR4, c[0x4][0x10] ;  /* 0x01000200ff0477ac */ /* 0x000e620008000a00 */
[----:B------:R-:W-:Y:S02]  /*0200*/  IMAD.MOV.U32 R6, RZ, RZ, R16 ;  /* 0x000000ffff067224 */ /* 0x000fe400078e0010 */
[----:B------:R-:W-:-:S04]  /*0210*/  IMAD.MOV.U32 R7, RZ, RZ, R17 ;  /* 0x000000ffff077224 */ /* 0x000fc800078e0011 */
[----:B------:R2:W3:Y:S01]  /*0220*/  LDC.64 R8, c[0x4][R2] ;  /* 0x0100000002087b82 */ /* 0x0004e20000000a00 */
[----:B-1----:R-:W-:Y:S01]  /*0230*/  IMAD.U32 R4, RZ, RZ, UR4 ;  /* 0x00000004ff047e24 */ /* 0x002fe2000f8e00ff */
[----:B------:R-:W-:Y:S01]  /*0240*/  MOV R5, UR5 ;  /* 0x0000000500057c02 */ /* 0x000fe20008000f00 */
[----:B0-----:R2:W-:Y:S06]  /*0250*/  STL [R1], R0 ;  /* 0x0000000001007387 */ /* 0x0015ec0000100800 */
[----:B------:R-:W-:-:S07]  /*0260*/  LEPC R20, `(.L_x_5) ;  /* 0x000000001014794e */ /* 0x000fce0000000000 */
[----:B--23--:R-:W-:Y:S05]  /*0270*/  CALL.ABS.NOINC R8 ;  /* 0x0000000008007343 */ /* 0x00cfea0003c00000 */
.L_x_5:
[----:B------:R-:W0:Y:S01]  /*0280*/  LDCU UR4, c[0x0][0x390] ;  /* 0x00007200ff0477ac */ /* 0x000e220008000800 */
[----:B------:R1:W2:Y:S01]  /*0290*/  LDC.64 R10, c[0x4][R2] ;  /* 0x01000000020a7b82 */ /* 0x0002a20000000a00 */
[----:B------:R-:W-:Y:S01]  /*02a0*/  IMAD.MOV.U32 R6, RZ, RZ, R16 ;  /* 0x000000ffff067224 */ /* 0x000fe200078e0010 */
[----:B------:R-:W-:Y:S01]  /*02b0*/  MOV R7, R17 ;  /* 0x0000001100077202 */ /* 0x000fe20000000f00 */
[----:B0-----:R-:W0:Y:S01]  /*02c0*/  F2F.F64.F32 R8, UR4 ;  /* 0x0000000400087d10 */ /* 0x001e220008201800 */
[----:B------:R-:W3:Y:S01]  /*02d0*/  LDCU.64 UR4, c[0x4][0x18] ;  /* 0x01000300ff0477ac */ /* 0x000ee20008000a00 */
[----:B0-----:R1:W-:Y:S01]  /*02e0*/  STL.64 [R1], R8 ;  /* 0x0000000801007387 */ /* 0x0013e20000100a00 */
[----:B---3--:R-:W-:Y:S01]  /*02f0*/  MOV R4, UR4 ;  /* 0x0000000400047c02 */ /* 0x008fe20008000f00 */
[----:B------:R-:W-:-:S07]  /*0300*/  IMAD.U32 R5, RZ, RZ, UR5 ;  /* 0x00000005ff057e24 */ /* 0x000fce000f8e00ff */
[----:B------:R-:W-:-:S07]  /*0310*/  LEPC R20, `(.L_x_6) ;  /* 0x000000001014794e */ /* 0x000fce0000000000 */
[----:B-12---:R-:W-:Y:S05]  /*0320*/  CALL.ABS.NOINC R10 ;  /* 0x000000000a007343 */ /* 0x006fea0003c00000 */
.L_x_6:
[----:B------:R-:W0:Y:S01]  /*0330*/  LDCU UR4, c[0x0][0x394] ;  /* 0x00007280ff0477ac */ /* 0x000e220008000800 */
[----:B------:R1:W2:Y:S01]  /*0340*/  LDC.64 R10, c[0x4][R2] ;  /* 0x01000000020a7b82 */ /* 0x0002a20000000a00 */
[----:B------:R-:W-:Y:S01]  /*0350*/  IMAD.MOV.U32 R6, RZ, RZ, R16 ;  /* 0x000000ffff067224 */ /* 0x000fe200078e0010 */
[----:B------:R-:W-:Y:S01]  /*0360*/  MOV R7, R17 ;  /* 0x0000001100077202 */ /* 0x000fe20000000f00 */
[----:B0-----:R-:W0:Y:S01]  /*0370*/  F2F.F64.F32 R8, UR4 ;  /* 0x0000000400087d10 */ /* 0x001e220008201800 */
[----:B------:R-:W3:Y:S01]  /*0380*/  LDCU.64 UR4, c[0x4][0x20] ;  /* 0x01000400ff0477ac */ /* 0x000ee20008000a00 */
[----:B0-----:R1:W-:Y:S01]  /*0390*/  STL.64 [R1], R8 ;  /* 0x0000000801007387 */ /* 0x0013e20000100a00 */
[----:B---3--:R-:W-:Y:S01]  /*03a0*/  IMAD.U32 R4, RZ, RZ, UR4 ;  /* 0x00000004ff047e24 */ /* 0x008fe2000f8e00ff */
[----:B------:R-:W-:-:S07]  /*03b0*/  MOV R5, UR5 ;  /* 0x0000000500057c02 */ /* 0x000fce0008000f00 */
[----:B------:R-:W-:-:S07]  /*03c0*/  LEPC R20, `(.L_x_7) ;  /* 0x000000001014794e */ /* 0x000fce0000000000 */
[----:B-12---:R-:W-:Y:S05]  /*03d0*/  CALL.ABS.NOINC R10 ;  /* 0x000000000a007343 */ /* 0x006fea0003c00000 */
.L_x_7:
[----:B------:R-:W0:Y:S01]  /*03e0*/  LDC R0, c[0x0][0x398] ;  /* 0x0000e600ff007b82 */ /* 0x000e220000000800 */
[----:B------:R-:W1:Y:S01]  /*03f0*/  LDCU.64 UR4, c[0x4][0x28] ;  /* 0x01000500ff0477ac */ /* 0x000e620008000a00 */
[----:B------:R-:W-:Y:S01]  /*0400*/  IMAD.MOV.U32 R6, RZ, RZ, R16 ;  /* 0x000000ffff067224 */ /* 0x000fe200078e0010 */
[----:B------:R-:W-:-:S05]  /*0410*/  MOV R7, R17 ;  /* 0x0000001100077202 */ /* 0x000fca0000000f00 */
[----:B------:R2:W3:Y:S01]  /*0420*/  LDC.64 R8, c[0x4][R2] ;  /* 0x0100000002087b82 */ /* 0x0004e20000000a00 */
[----:B-1----:R-:W-:Y:S01]  /*0430*/  IMAD.U32 R4, RZ, RZ, UR4 ;  /* 0x00000004ff047e24 */ /* 0x002fe2000f8e00ff */
[----:B------:R-:W-:Y:S01]  /*0440*/  MOV R5, UR5 ;  /* 0x0000000500057c02 */ /* 0x000fe20008000f00 */
[----:B0-----:R2:W-:Y:S06]  /*0450*/  STL [R1], R0 ;  /* 0x0000000001007387 */ /* 0x0015ec0000100800 */
[----:B------:R-:W-:-:S07]  /*0460*/  LEPC R20, `(.L_x_8) ;  /* 0x000000001014794e */ /* 0x000fce0000000000 */
[----:B--23--:R-:W-:Y:S05]  /*0470*/  CALL.ABS.NOINC R8 ;  /* 0x0000000008007343 */ /* 0x00cfea0003c00000 */
.L_x_8:
[----:B------:R-:W0:Y:S01]  /*0480*/  LDC.64 R8, c[0x0][0x3a0] ;  /* 0x0000e800ff087b82 */ /* 0x000e220000000a00 */
[----:B------:R-:W1:Y:S01]  /*0490*/  LDCU.64 UR4, c[0x4][0x30] ;  /* 0x01000600ff0477ac */ /* 0x000e620008000a00 */
[----:B0-----:R-:W2:Y:S06]  /*04a0*/  LDG.E R8, desc[UR36][R8.64] ;  /* 0x0000002408087981 */ /* 0x001eac000c1e1900 */
[----:B------:R-:W0:Y:S01]  /*04b0*/  LDC.64 R2, c[0x4][R2] ;  /* 0x0100000002027b82 */ /* 0x000e220000000a00 */
[----:B-1----:R-:W-:Y:S01]  /*04c0*/  IMAD.U32 R4, RZ, RZ, UR4 ;  /* 0x00000004ff047e24 */ /* 0x002fe2000f8e00ff */
[----:B------:R-:W-:Y:S01]  /*04d0*/  MOV R5, UR5 ;  /* 0x0000000500057c02 */ /* 0x000fe20008000f00 */
[----:B------:R-:W-:Y:S01]  /*04e0*/  IMAD.MOV.U32 R6, RZ, RZ, R16 ;  /* 0x000000ffff067224 */ /* 0x000fe200078e0010 */
[----:B------:R-:W-:Y:S01]  /*04f0*/  MOV R7, R17 ;  /* 0x0000001100077202 */ /* 0x000fe20000000f00 */
[----:B--2---:R-:W1:Y:S02]  /*0500*/  F2F.F64.F32 R10, R8 ;  /* 0x00000008000a7310 */ /* 0x004e640000201800 */
[----:B01----:R1:W-:Y:S04]  /*0510*/  STL.64 [R1], R10 ;  /* 0x0000000a01007387 */ /* 0x0033e80000100a00 */
[----:B------:R-:W-:-:S07]  /*0520*/  LEPC R20, `(.L_x_9) ;  /* 0x000000001014794e */ /* 0x000fce0000000000 */
[----:B-1----:R-:W-:Y:S05]  /*0530*/  CALL.ABS.NOINC R2 ;  /* 0x0000000002007343 */ /* 0x002fea0003c00000 */
.L_x_9:
[----:B------:R-:W-:Y:S05]  /*0540*/  EXIT ;  /* 0x000000000000794d */ /* 0x000fea0003800000 */
.L_x_10:
        /* <DEDUP_REMOVED lines=11> */
.L_x_13:


//--------------------- .nv.global.init           --------------------------
	.section	.nv.global.init,"aw",@progbits
.nv.global.init:
	.type		$str$7,@object
	.size		$str$7,($str$2 - $str$7)
$str$7:
        /*0000*/ 	.byte	0x68, 0x69, 0x20, 0x66, 0x72, 0x6f, 0x6d, 0x20, 0x72, 0x62, 0x20, 0x00
	.type		$str$2,@object
	.size		$str$2,($str$1 - $str$2)
$str$2:
        /*000c*/ 	.byte	0x74, 0x68, 0x69, 0x73, 0x20, 0x69, 0x73, 0x20, 0x77, 0x20, 0x25, 0x64, 0x0a, 0x00
	.type		$str$1,@object
	.size		$str$1,($str - $str$1)
$str$1:
        /*001a*/ 	.byte	0x74, 0x68, 0x69, 0x73, 0x20, 0x69, 0x73, 0x20, 0x68, 0x20, 0x25, 0x64, 0x0a, 0x00
	.type		$str,@object
	.size		$str,($str$5 - $str)
$str:
        /*0028*/ 	.byte	0x74, 0x68, 0x69, 0x73, 0x20, 0x69, 0x73, 0x20, 0x74, 0x72, 0x61, 0x70, 0x20, 0x25, 0x66, 0x0a
        /*0038*/ 	.byte	0x00
	.type		$str$5,@object
	.size		$str$5,($str$6 - $str$5)
$str$5:
        /*0039*/ 	.byte	0x74, 0x68, 0x69, 0x73, 0x20, 0x69, 0x73, 0x20, 0x69, 0x74, 0x65, 0x72, 0x20, 0x25, 0x64, 0x0a
        /*0049*/ 	.byte	0x00
	.type		$str$6,@object
	.size		$str$6,($str$3 - $str$6)
$str$6:
        /*004a*/ 	.byte	0x74, 0x68, 0x69, 0x73, 0x20, 0x69, 0x73, 0x20, 0x64, 0x65, 0x6c, 0x74, 0x61, 0x20, 0x25, 0x66
        /*005a*/ 	.byte	0x0a, 0x00
	.type		$str$3,@object
	.size		$str$3,($str$4 - $str$3)
$str$3:
        /*005c*/ 	.byte	0x74, 0x68, 0x69, 0x73, 0x20, 0x69, 0x73, 0x20, 0x6f, 0x6d, 0x65, 0x67, 0x61, 0x20, 0x25, 0x66
        /*006c*/ 	.byte	0x0a, 0x00
	.type		$str$4,@object
	.size		$str$4,(.L_4 - $str$4)
$str$4:
        /*006e*/ 	.byte	0x74, 0x68, 0x69, 0x73, 0x20, 0x69, 0x73, 0x20, 0x65, 0x70, 0x73, 0x69, 0x6c, 0x6f, 0x6e, 0x20
        /*007e*/ 	.byte	0x25, 0x66, 0x0a, 0x00
.L_4:


//--------------------- .nv.shared.reserved.0     --------------------------
	.section	.nv.shared.reserved.0,"aw",@nobits
	.weak		__nv_reservedSMEM_offset_0_alias
	.size		__nv_reservedSMEM_offset_0_alias, 0, 64
	.other		__nv_reservedSMEM_offset_0_alias,@"STO_CUDA_RESERVED_SHARED STV_DEFAULT"
__nv_reservedSMEM_offset_0_alias:
	.zero		0
	.zero		64


//--------------------- .nv.constant0._Z4dbufPfiiffiS_ --------------------------
	.section	.nv.constant0._Z4dbufPfiiffiS_,"a",@progbits
	.sectionflags	@""
	.align	4
.nv.constant0._Z4dbufPfiiffiS_:
	.zero		936


//--------------------- .nv.constant0._Z2rbPfiiffiS_ --------------------------
	.section	.nv.constant0._Z2rbPfiiffiS_,"a",@progbits
	.sectionflags	@""
	.align	4
.nv.constant0._Z2rbPfiiffiS_:
	.zero		936


//--------------------- .nv.constant0._Z6simplePfiiffiS_ --------------------------
	.section	.nv.constant0._Z6simplePfiiffiS_,"a",@progbits
	.sectionflags	@""
	.align	4
.nv.constant0._Z6simplePfiiffiS_:
	.zero		936


//--------------------- SYMBOLS --------------------------

	.type		.nv.reservedSmem.offset0,@object
	.size		.nv.reservedSmem.offset0,0x4
	.type		vprintf,@function
